//
// Generated by NVIDIA NVVM Compiler
//
// Compiler Build ID: CL-36424714
// Cuda compilation tools, release 13.0, V13.0.88
// Based on NVVM 20.0.0
//

.version 9.0
.target sm_100
.address_size 64

	// .globl	_Z11Matrix_multPiS_S_S_S_S_

.visible .entry _Z11Matrix_multPiS_S_S_S_S_(
	.param .u64 .ptr .align 1 _Z11Matrix_multPiS_S_S_S_S__param_0,
	.param .u64 .ptr .align 1 _Z11Matrix_multPiS_S_S_S_S__param_1,
	.param .u64 .ptr .align 1 _Z11Matrix_multPiS_S_S_S_S__param_2,
	.param .u64 .ptr .align 1 _Z11Matrix_multPiS_S_S_S_S__param_3,
	.param .u64 .ptr .align 1 _Z11Matrix_multPiS_S_S_S_S__param_4,
	.param .u64 .ptr .align 1 _Z11Matrix_multPiS_S_S_S_S__param_5
)
{
	.reg .pred 	%p<13>;
	.reg .b32 	%r<113>;
	.reg .b64 	%rd<46>;

	ld.param.u64 	%rd6, [_Z11Matrix_multPiS_S_S_S_S__param_0];
	ld.param.u64 	%rd7, [_Z11Matrix_multPiS_S_S_S_S__param_1];
	ld.param.u64 	%rd4, [_Z11Matrix_multPiS_S_S_S_S__param_2];
	ld.param.u64 	%rd8, [_Z11Matrix_multPiS_S_S_S_S__param_3];
	ld.param.u64 	%rd5, [_Z11Matrix_multPiS_S_S_S_S__param_4];
	ld.param.u64 	%rd9, [_Z11Matrix_multPiS_S_S_S_S__param_5];
	cvta.to.global.u64 	%rd1, %rd7;
	cvta.to.global.u64 	%rd2, %rd6;
	cvta.to.global.u64 	%rd10, %rd9;
	cvta.to.global.u64 	%rd11, %rd8;
	mov.u32 	%r35, %ctaid.y;
	mov.u32 	%r36, %ntid.y;
	mov.u32 	%r37, %tid.y;
	mad.lo.s32 	%r38, %r35, %r36, %r37;
	mov.u32 	%r39, %ctaid.x;
	mov.u32 	%r40, %ntid.x;
	mov.u32 	%r41, %tid.x;
	mad.lo.s32 	%r2, %r39, %r40, %r41;
	ld.global.u32 	%r42, [%rd11];
	setp.ge.s32 	%p1, %r2, %r42;
	ld.global.u32 	%r43, [%rd10];
	setp.ge.s32 	%p2, %r38, %r43;
	mov.b32 	%r112, 0;
	or.pred  	%p3, %p1, %p2;
	@%p3 bra 	$L__BB0_13;
	cvta.to.global.u64 	%rd12, %rd5;
	ld.global.u32 	%r4, [%rd12];
	setp.lt.s32 	%p4, %r4, 1;
	@%p4 bra 	$L__BB0_13;
	mul.lo.s32 	%r5, %r4, %r2;
	and.b32  	%r6, %r4, 7;
	setp.lt.u32 	%p5, %r4, 8;
	mov.b32 	%r107, 0;
	mov.u32 	%r112, %r107;
	@%p5 bra 	$L__BB0_5;
	and.b32  	%r107, %r4, 2147483640;
	neg.s32 	%r101, %r107;
	shl.b32 	%r9, %r43, 3;
	add.s64 	%rd3, %rd2, 16;
	mov.b32 	%r112, 0;
	mul.wide.s32 	%rd17, %r43, 4;
	mov.u32 	%r99, %r5;
	mov.u32 	%r100, %r38;
$L__BB0_4:
	.pragma "nounroll";
	mul.wide.s32 	%rd13, %r99, 4;
	add.s64 	%rd14, %rd3, %rd13;
	ld.global.u32 	%r48, [%rd14+-16];
	mul.wide.s32 	%rd15, %r100, 4;
	add.s64 	%rd16, %rd1, %rd15;
	ld.global.u32 	%r49, [%rd16];
	mad.lo.s32 	%r50, %r49, %r48, %r112;
	ld.global.u32 	%r51, [%rd14+-12];
	add.s64 	%rd18, %rd16, %rd17;
	ld.global.u32 	%r52, [%rd18];
	mad.lo.s32 	%r53, %r52, %r51, %r50;
	ld.global.u32 	%r54, [%rd14+-8];
	add.s64 	%rd19, %rd18, %rd17;
	ld.global.u32 	%r55, [%rd19];
	mad.lo.s32 	%r56, %r55, %r54, %r53;
	ld.global.u32 	%r57, [%rd14+-4];
	add.s64 	%rd20, %rd19, %rd17;
	ld.global.u32 	%r58, [%rd20];
	mad.lo.s32 	%r59, %r58, %r57, %r56;
	ld.global.u32 	%r60, [%rd14];
	add.s64 	%rd21, %rd20, %rd17;
	ld.global.u32 	%r61, [%rd21];
	mad.lo.s32 	%r62, %r61, %r60, %r59;
	ld.global.u32 	%r63, [%rd14+4];
	add.s64 	%rd22, %rd21, %rd17;
	ld.global.u32 	%r64, [%rd22];
	mad.lo.s32 	%r65, %r64, %r63, %r62;
	ld.global.u32 	%r66, [%rd14+8];
	add.s64 	%rd23, %rd22, %rd17;
	ld.global.u32 	%r67, [%rd23];
	mad.lo.s32 	%r68, %r67, %r66, %r65;
	ld.global.u32 	%r69, [%rd14+12];
	add.s64 	%rd24, %rd23, %rd17;
	ld.global.u32 	%r70, [%rd24];
	mad.lo.s32 	%r112, %r70, %r69, %r68;
	add.s32 	%r101, %r101, 8;
	add.s32 	%r100, %r100, %r9;
	add.s32 	%r99, %r99, 8;
	setp.ne.s32 	%p6, %r101, 0;
	@%p6 bra 	$L__BB0_4;
$L__BB0_5:
	setp.eq.s32 	%p7, %r6, 0;
	@%p7 bra 	$L__BB0_13;
	and.b32  	%r21, %r4, 3;
	setp.lt.u32 	%p8, %r6, 4;
	@%p8 bra 	$L__BB0_8;
	add.s32 	%r72, %r5, %r107;
	mul.wide.s32 	%rd25, %r72, 4;
	add.s64 	%rd26, %rd2, %rd25;
	ld.global.u32 	%r73, [%rd26];
	mad.lo.s32 	%r74, %r43, %r107, %r38;
	mul.wide.s32 	%rd27, %r74, 4;
	add.s64 	%rd28, %rd1, %rd27;
	ld.global.u32 	%r75, [%rd28];
	mad.lo.s32 	%r76, %r75, %r73, %r112;
	ld.global.u32 	%r77, [%rd26+4];
	mul.wide.s32 	%rd29, %r43, 4;
	add.s64 	%rd30, %rd28, %rd29;
	ld.global.u32 	%r78, [%rd30];
	mad.lo.s32 	%r79, %r78, %r77, %r76;
	ld.global.u32 	%r80, [%rd26+8];
	add.s64 	%rd31, %rd30, %rd29;
	ld.global.u32 	%r81, [%rd31];
	mad.lo.s32 	%r82, %r81, %r80, %r79;
	ld.global.u32 	%r83, [%rd26+12];
	add.s64 	%rd32, %rd31, %rd29;
	ld.global.u32 	%r84, [%rd32];
	mad.lo.s32 	%r112, %r84, %r83, %r82;
	add.s32 	%r107, %r107, 4;
$L__BB0_8:
	setp.eq.s32 	%p9, %r21, 0;
	@%p9 bra 	$L__BB0_13;
	setp.eq.s32 	%p10, %r21, 1;
	@%p10 bra 	$L__BB0_11;
	add.s32 	%r86, %r5, %r107;
	mul.wide.s32 	%rd33, %r86, 4;
	add.s64 	%rd34, %rd2, %rd33;
	ld.global.u32 	%r87, [%rd34];
	mad.lo.s32 	%r88, %r43, %r107, %r38;
	mul.wide.s32 	%rd35, %r88, 4;
	add.s64 	%rd36, %rd1, %rd35;
	ld.global.u32 	%r89, [%rd36];
	mad.lo.s32 	%r90, %r89, %r87, %r112;
	ld.global.u32 	%r91, [%rd34+4];
	mul.wide.s32 	%rd37, %r43, 4;
	add.s64 	%rd38, %rd36, %rd37;
	ld.global.u32 	%r92, [%rd38];
	mad.lo.s32 	%r112, %r92, %r91, %r90;
	add.s32 	%r107, %r107, 2;
$L__BB0_11:
	and.b32  	%r93, %r4, 1;
	setp.eq.b32 	%p11, %r93, 1;
	not.pred 	%p12, %p11;
	@%p12 bra 	$L__BB0_13;
	add.s32 	%r94, %r5, %r107;
	mul.wide.s32 	%rd39, %r94, 4;
	add.s64 	%rd40, %rd2, %rd39;
	ld.global.u32 	%r95, [%rd40];
	mad.lo.s32 	%r96, %r43, %r107, %r38;
	mul.wide.s32 	%rd41, %r96, 4;
	add.s64 	%rd42, %rd1, %rd41;
	ld.global.u32 	%r97, [%rd42];
	mad.lo.s32 	%r112, %r97, %r95, %r112;
$L__BB0_13:
	cvta.to.global.u64 	%rd43, %rd4;
	mad.lo.s32 	%r98, %r43, %r2, %r38;
	mul.wide.s32 	%rd44, %r98, 4;
	add.s64 	%rd45, %rd43, %rd44;
	st.global.u32 	[%rd45], %r112;
	ret;

}


// ===== COMPILED SASS (sm_100) =====

	.target	sm_100

	.elftype	@"ET_EXEC"


//--------------------- .note.nv.tkinfo           --------------------------
	.section	.note.nv.tkinfo,"",@"SHT_NOTE"
	.sectionflags	@"SHF_NOTE_NV_TKINFO"
	.tkinfo
        /*0018*/ 	.word	0x00000002
        /*0030*/ 	.string	""
        /*0030*/ 	.string	"ptxas"
        /*0030*/ 	.string	"Cuda compilation tools, release 13.0, V13.0.88"
        /*0030*/ 	.string	"Build cuda_13.0.r13.0/compiler.36424714_0"
        /*0030*/ 	.string	"-arch sm_100 -m 64 "



//--------------------- .note.nv.cuinfo           --------------------------
	.section	.note.nv.cuinfo,"",@"SHT_NOTE"
	.sectionflags	@"SHF_NOTE_NV_CUINFO"
        /*0018*/ 	.short	0x0002
        /*001a*/ 	.short	0x0064
        /*001c*/ 	.short	0x0082
	.zero		2


//--------------------- .nv.info                  --------------------------
	.section	.nv.info,"",@"SHT_CUDA_INFO"
	.align	4


	//----- nvinfo : EIATTR_REGCOUNT
	.align		4
        /*0000*/ 	.byte	0x04, 0x2f
        /*0002*/ 	.short	(.L_1 - .L_0)
	.align		4
.L_0:
        /*0004*/ 	.word	index@(_Z11Matrix_multPiS_S_S_S_S_)
        /*0008*/ 	.word	0x00000020


	//----- nvinfo : EIATTR_FRAME_SIZE
	.align		4
.L_1:
        /*000c*/ 	.byte	0x04, 0x11
        /*000e*/ 	.short	(.L_3 - .L_2)
	.align		4
.L_2:
        /*0010*/ 	.word	index@(_Z11Matrix_multPiS_S_S_S_S_)
        /*0014*/ 	.word	0x00000000


	//----- nvinfo : EIATTR_MIN_STACK_SIZE
	.align		4
.L_3:
        /*0018*/ 	.byte	0x04, 0x12
        /*001a*/ 	.short	(.L_5 - .L_4)
	.align		4
.L_4:
        /*001c*/ 	.word	index@(_Z11Matrix_multPiS_S_S_S_S_)
        /*0020*/ 	.word	0x00000000
.L_5:


//--------------------- .nv.compat                --------------------------
	.section	.nv.compat,"",@"SHT_CUDA_COMPAT_INFO"
	.align	4
        /*0000*/ 	.byte	0x02, 0x09, 0x00, 0x00, 0x02, 0x02, 0x01, 0x00, 0x02, 0x05, 0x05, 0x00, 0x03, 0x07, 0x01, 0x01
        /*0010*/ 	.byte	0x02, 0x03, 0x00, 0x00, 0x02, 0x06, 0x01, 0x00, 0x04, 0x0b, 0x08, 0x00, 0x09, 0x00, 0x00, 0x00
        /*0020*/ 	.byte	0x00, 0x00, 0x00, 0x00


//--------------------- .nv.info._Z11Matrix_multPiS_S_S_S_S_ --------------------------
	.section	.nv.info._Z11Matrix_multPiS_S_S_S_S_,"",@"SHT_CUDA_INFO"
	.sectionflags	@""
	.align	4


	//----- nvinfo : EIATTR_CUDA_API_VERSION
	.align		4
        /*0000*/ 	.byte	0x04, 0x37
        /*0002*/ 	.short	(.L_7 - .L_6)
.L_6:
        /*0004*/ 	.word	0x00000082


	//----- nvinfo : EIATTR_KPARAM_INFO
	.align		4
.L_7:
        /*0008*/ 	.byte	0x04, 0x17
        /*000a*/ 	.short	(.L_9 - .L_8)
.L_8:
        /*000c*/ 	.word	0x00000000
        /*0010*/ 	.short	0x0005
        /*0012*/ 	.short	0x0028
        /*0014*/ 	.byte	0x00, 0xf5, 0x21, 0x00


	//----- nvinfo : EIATTR_KPARAM_INFO
	.align		4
.L_9:
        /*0018*/ 	.byte	0x04, 0x17
        /*001a*/ 	.short	(.L_11 - .L_10)
.L_10:
        /*001c*/ 	.word	0x00000000
        /*0020*/ 	.short	0x0004
        /*0022*/ 	.short	0x0020
        /*0024*/ 	.byte	0x00, 0xf5, 0x21, 0x00


	//----- nvinfo : EIATTR_KPARAM_INFO
	.align		4
.L_11:
        /*0028*/ 	.byte	0x04, 0x17
        /*002a*/ 	.short	(.L_13 - .L_12)
.L_12:
        /*002c*/ 	.word	0x00000000
        /*0030*/ 	.short	0x0003
        /*0032*/ 	.short	0x0018
        /*0034*/ 	.byte	0x00, 0xf5, 0x21, 0x00


	//----- nvinfo : EIATTR_KPARAM_INFO
	.align		4
.L_13:
        /*0038*/ 	.byte	0x04, 0x17
        /*003a*/ 	.short	(.L_15 - .L_14)
.L_14:
        /*003c*/ 	.word	0x00000000
        /*0040*/ 	.short	0x0002
        /*0042*/ 	.short	0x0010
        /*0044*/ 	.byte	0x00, 0xf5, 0x21, 0x00


	//----- nvinfo : EIATTR_KPARAM_INFO
	.align		4
.L_15:
        /*0048*/ 	.byte	0x04, 0x17
        /*004a*/ 	.short	(.L_17 - .L_16)
.L_16:
        /*004c*/ 	.word	0x00000000
        /*0050*/ 	.short	0x0001
        /*0052*/ 	.short	0x0008
        /*0054*/ 	.byte	0x00, 0xf5, 0x21, 0x00


	//----- nvinfo : EIATTR_KPARAM_INFO
	.align		4
.L_17:
        /*0058*/ 	.byte	0x04, 0x17
        /*005a*/ 	.short	(.L_19 - .L_18)
.L_18:
        /*005c*/ 	.word	0x00000000
        /*0060*/ 	.short	0x0000
        /*0062*/ 	.short	0x0000
        /*0064*/ 	.byte	0x00, 0xf5, 0x21, 0x00


	//----- nvinfo : EIATTR_SPARSE_MMA_MASK
	.align		4
.L_19:
        /*0068*/ 	.byte	0x03, 0x50
        /*006a*/ 	.short	0x0000


	//----- nvinfo : EIATTR_MAXREG_COUNT
	.align		4
        /*006c*/ 	.byte	0x03, 0x1b
        /*006e*/ 	.short	0x00ff


	//----- nvinfo : EIATTR_MERCURY_ISA_VERSION
	.align		4
        /*0070*/ 	.byte	0x03, 0x5f
        /*0072*/ 	.short	0x0101


	//----- nvinfo : EIATTR_VRC_CTA_INIT_COUNT
	.align		4
        /*0074*/ 	.byte	0x02, 0x4a
	.zero		1
	.zero		1


	//----- nvinfo : EIATTR_EXIT_INSTR_OFFSETS
	.align		4
        /*0078*/ 	.byte	0x04, 0x1c
        /*007a*/ 	.short	(.L_21 - .L_20)


	//   ....[0]....
.L_20:
        /*007c*/ 	.word	0x000008a0


	//----- nvinfo : EIATTR_CRS_STACK_SIZE
	.align		4
.L_21:
        /*0080*/ 	.byte	0x04, 0x1e
        /*0082*/ 	.short	(.L_23 - .L_22)
.L_22:
        /*0084*/ 	.word	0x00000000


	//----- nvinfo : EIATTR_CBANK_PARAM_SIZE
	.align		4
.L_23:
        /*0088*/ 	.byte	0x03, 0x19
        /*008a*/ 	.short	0x0030


	//----- nvinfo : EIATTR_PARAM_CBANK
	.align		4
        /*008c*/ 	.byte	0x04, 0x0a
        /*008e*/ 	.short	(.L_25 - .L_24)
	.align		4
.L_24:
        /*0090*/ 	.word	index@(.nv.constant0._Z11Matrix_multPiS_S_S_S_S_)
        /*0094*/ 	.short	0x0380
        /*0096*/ 	.short	0x0030


	//----- nvinfo : EIATTR_SW_WAR
	.align		4
.L_25:
        /*0098*/ 	.byte	0x04, 0x36
        /*009a*/ 	.short	(.L_27 - .L_26)
.L_26:
        /*009c*/ 	.word	0x00000008
.L_27:


//--------------------- .nv.callgraph             --------------------------
	.section	.nv.callgraph,"",@"SHT_CUDA_CALLGRAPH"
	.align	4
	.sectionentsize	8
	.align		4
        /*0000*/ 	.word	0x00000000
	.align		4
        /*0004*/ 	.word	0xffffffff
	.align		4
        /*0008*/ 	.word	0x00000000
	.align		4
        /*000c*/ 	.word	0xfffffffe
	.align		4
        /*0010*/ 	.word	0x00000000
	.align		4
        /*0014*/ 	.word	0xfffffffd
	.align		4
        /*0018*/ 	.word	0x00000000
	.align		4
        /*001c*/ 	.word	0xfffffffc


//--------------------- .text._Z11Matrix_multPiS_S_S_S_S_ --------------------------
	.section	.text._Z11Matrix_multPiS_S_S_S_S_,"ax",@progbits
	.align	128
        .global         _Z11Matrix_multPiS_S_S_S_S_
        .type           _Z11Matrix_multPiS_S_S_S_S_,@function
        .size           _Z11Matrix_multPiS_S_S_S_S_,(.L_x_6 - _Z11Matrix_multPiS_S_S_S_S_)
        .other          _Z11Matrix_multPiS_S_S_S_S_,@"STO_CUDA_ENTRY STV_DEFAULT"
_Z11Matrix_multPiS_S_S_S_S_:
.text._Z11Matrix_multPiS_S_S_S_S_:
[----:B------:R-:W-:Y:S08]  /*0000*/  LDC R1, c[0x0][0x37c] ;  /* 0x0000df00ff017b82 */ /* 0x000ff00000000800 */
[----:B------:R-:W0:Y:S01]  /*0010*/  LDC.64 R4, c[0x0][0x3a8] ;  /* 0x0000ea00ff047b82 */ /* 0x000e220000000a00 */
[----:B------:R-:W0:Y:S07]  /*0020*/  LDCU.64 UR6, c[0x0][0x358] ;  /* 0x00006b00ff0677ac */ /* 0x000e2e0008000a00 */
[----:B------:R-:W1:Y:S01]  /*0030*/  LDC.64 R2, c[0x0][0x398] ;  /* 0x0000e600ff027b82 */ /* 0x000e620000000a00 */
[----:B0-----:R-:W2:Y:S04]  /*0040*/  LDG.E R15, desc[UR6][R4.64] ;  /* 0x00000006040f7981 */ /* 0x001ea8000c1e1900 */
[----:B-1----:R-:W3:Y:S03]  /*0050*/  LDG.E R3, desc[UR6][R2.64] ;  /* 0x0000000602037981 */ /* 0x002ee6000c1e1900 */
[----:B------:R-:W0:Y:S01]  /*0060*/  S2UR UR4, SR_CTAID.Y ;  /* 0x00000000000479c3 */ /* 0x000e220000002600 */
[----:B------:R-:W-:Y:S01]  /*0070*/  BSSY.RECONVERGENT B0, `(.L_x_0) ;  /* 0x000007e000007945 */ /* 0x000fe20003800200 */
[----:B------:R-:W-:Y:S01]  /*0080*/  HFMA2 R25, -RZ, RZ, 0, 0 ;  /* 0x00000000ff197431 */ /* 0x000fe200000001ff */
[----:B------:R-:W0:Y:S01]  /*0090*/  S2R R7, SR_TID.Y ;  /* 0x0000000000077919 */ /* 0x000e220000002200 */
[----:B------:R-:W1:Y:S04]  /*00a0*/  S2R R9, SR_TID.X ;  /* 0x0000000000097919 */ /* 0x000e680000002100 */
[----:B------:R-:W0:Y:S08]  /*00b0*/  LDC R0, c[0x0][0x364] ;  /* 0x0000d900ff007b82 */ /* 0x000e300000000800 */
[----:B------:R-:W1:Y:S08]  /*00c0*/  S2UR UR5, SR_CTAID.X ;  /* 0x00000000000579c3 */ /* 0x000e700000002500 */
[----:B------:R-:W1:Y:S01]  /*00d0*/  LDC R14, c[0x0][0x360] ;  /* 0x0000d800ff0e7b82 */ /* 0x000e620000000800 */
[----:B0-----:R-:W-:-:S02]  /*00e0*/  IMAD R0, R0, UR4, R7 ;  /* 0x0000000400007c24 */ /* 0x001fc4000f8e0207 */
[----:B-1----:R-:W-:-:S03]  /*00f0*/  IMAD R14, R14, UR5, R9 ;  /* 0x000000050e0e7c24 */ /* 0x002fc6000f8e0209 */
[----:B--2---:R-:W-:-:S04]  /*0100*/  ISETP.GE.AND P0, PT, R0, R15, PT ;  /* 0x0000000f0000720c */ /* 0x004fc80003f06270 */
[----:B---3--:R-:W-:-:S13]  /*0110*/  ISETP.GE.OR P0, PT, R14, R3, P0 ;  /* 0x000000030e00720c */ /* 0x008fda0000706670 */
[----:B------:R-:W-:Y:S05]  /*0120*/  @P0 BRA `(.L_x_1) ;  /* 0x0000000400c80947 */ /* 0x000fea0003800000 */
[----:B------:R-:W0:Y:S02]  /*0130*/  LDC.64 R2, c[0x0][0x3a0] ;  /* 0x0000e800ff027b82 */ /* 0x000e240000000a00 */
[----:B0-----:R-:W2:Y:S02]  /*0140*/  LDG.E R17, desc[UR6][R2.64] ;  /* 0x0000000602117981 */ /* 0x001ea4000c1e1900 */
[----:B--2---:R-:W-:-:S13]  /*0150*/  ISETP.GE.AND P0, PT, R17, 0x1, PT ;  /* 0x000000011100780c */ /* 0x004fda0003f06270 */
[----:B------:R-:W-:Y:S05]  /*0160*/  @!P0 BRA `(.L_x_1) ;  /* 0x0000000400b88947 */ /* 0x000fea0003800000 */
[C---:B------:R-:W-:Y:S01]  /*0170*/  ISETP.GE.U32.AND P1, PT, R17.reuse, 0x8, PT ;  /* 0x000000081100780c */ /* 0x040fe20003f26070 */
[----:B------:R-:W-:Y:S01]  /*0180*/  HFMA2 R25, -RZ, RZ, 0, 0 ;  /* 0x00000000ff197431 */ /* 0x000fe200000001ff */
[----:B------:R-:W-:Y:S01]  /*0190*/  LOP3.LUT R26, R17, 0x7, RZ, 0xc0, !PT ;  /* 0x00000007111a7812 */ /* 0x000fe200078ec0ff */
[----:B------:R-:W-:Y:S01]  /*01a0*/  IMAD R18, R14, R17, RZ ;  /* 0x000000110e127224 */ /* 0x000fe200078e02ff */
[----:B------:R-:W-:Y:S02]  /*01b0*/  MOV R19, RZ ;  /* 0x000000ff00137202 */ /* 0x000fe40000000f00 */
[----:B------:R-:W-:-:S07]  /*01c0*/  ISETP.NE.AND P0, PT, R26, RZ, PT ;  /* 0x000000ff1a00720c */ /* 0x000fce0003f05270 */
[----:B------:R-:W-:Y:S06]  /*01d0*/  @!P1 BRA `(.L_x_2) ;  /* 0x0000000000c49947 */ /* 0x000fec0003800000 */
[----:B------:R-:W0:Y:S01]  /*01e0*/  LDCU.64 UR4, c[0x0][0x380] ;  /* 0x00007000ff0477ac */ /* 0x000e220008000a00 */
[----:B------:R-:W-:Y:S02]  /*01f0*/  LOP3.LUT R19, R17, 0x7ffffff8, RZ, 0xc0, !PT ;  /* 0x7ffffff811137812 */ /* 0x000fe400078ec0ff */
[----:B------:R-:W-:Y:S02]  /*0200*/  MOV R25, RZ ;  /* 0x000000ff00197202 */ /* 0x000fe40000000f00 */
[----:B------:R-:W-:Y:S02]  /*0210*/  MOV R16, R18 ;  /* 0x0000001200107202 */ /* 0x000fe40000000f00 */
[----:B------:R-:W-:Y:S02]  /*0220*/  MOV R22, R0 ;  /* 0x0000000000167202 */ /* 0x000fe40000000f00 */
[----:B------:R-:W-:Y:S01]  /*0230*/  IADD3 R20, PT, PT, -R19, RZ, RZ ;  /* 0x000000ff13147210 */ /* 0x000fe20007ffe1ff */
[----:B0-----:R-:W-:-:S04]  /*0240*/  UIADD3 UR4, UP0, UPT, UR4, 0x10, URZ ;  /* 0x0000001004047890 */ /* 0x001fc8000ff1e0ff */
[----:B------:R-:W-:-:S12]  /*0250*/  UIADD3.X UR5, UPT, UPT, URZ, UR5, URZ, UP0, !UPT ;  /* 0x00000005ff057290 */ /* 0x000fd800087fe4ff */
.L_x_3:
[----:B------:R-:W0:Y:S01]  /*0260*/  LDC.64 R12, c[0x0][0x388] ;  /* 0x0000e200ff0c7b82 */ /* 0x000e220000000a00 */
[----:B------:R-:W-:Y:S02]  /*0270*/  MOV R2, UR4 ;  /* 0x0000000400027c02 */ /* 0x000fe40008000f00 */
[----:B------:R-:W-:-:S03]  /*0280*/  MOV R3, UR5 ;  /* 0x0000000500037c02 */ /* 0x000fc60008000f00 */
[----:B------:R-:W-:-:S05]  /*0290*/  IMAD.WIDE R2, R16, 0x4, R2 ;  /* 0x0000000410027825 */ /* 0x000fca00078e0202 */
[----:B------:R-:W2:Y:S04]  /*02a0*/  LDG.E R21, desc[UR6][R2.64+-0x10] ;  /* 0xfffff00602157981 */ /* 0x000ea8000c1e1900 */
[----:B------:R-:W3:Y:S04]  /*02b0*/  LDG.E R23, desc[UR6][R2.64+-0xc] ;  /* 0xfffff40602177981 */ /* 0x000ee8000c1e1900 */
[----:B------:R-:W4:Y:S01]  /*02c0*/  LDG.E R28, desc[UR6][R2.64+-0x8] ;  /* 0xfffff806021c7981 */ /* 0x000f22000c1e1900 */
[----:B0-----:R-:W-:-:S05]  /*02d0*/  IMAD.WIDE R12, R22, 0x4, R12 ;  /* 0x00000004160c7825 */ /* 0x001fca00078e020c */
[----:B------:R0:W2:Y:S01]  /*02e0*/  LDG.E R24, desc[UR6][R12.64] ;  /* 0x000000060c187981 */ /* 0x0000a2000c1e1900 */
[----:B------:R-:W-:-:S04]  /*02f0*/  IMAD.WIDE R10, R15, 0x4, R12 ;  /* 0x000000040f0a7825 */ /* 0x000fc800078e020c */
[C---:B------:R-:W-:Y:S02]  /*0300*/  IMAD.WIDE R4, R15.reuse, 0x4, R10 ;  /* 0x000000040f047825 */ /* 0x040fe400078e020a */
[----:B------:R-:W3:Y:S02]  /*0310*/  LDG.E R10, desc[UR6][R10.64] ;  /* 0x000000060a0a7981 */ /* 0x000ee4000c1e1900 */
[C---:B------:R-:W-:Y:S02]  /*0320*/  IMAD.WIDE R6, R15.reuse, 0x4, R4 ;  /* 0x000000040f067825 */ /* 0x040fe400078e0204 */
[----:B------:R1:W4:Y:S02]  /*0330*/  LDG.E R27, desc[UR6][R4.64] ;  /* 0x00000006041b7981 */ /* 0x000324000c1e1900 */
[C---:B------:R-:W-:Y:S02]  /*0340*/  IMAD.WIDE R8, R15.reuse, 0x4, R6 ;  /* 0x000000040f087825 */ /* 0x040fe400078e0206 */
[----:B------:R-:W5:Y:S02]  /*0350*/  LDG.E R6, desc[UR6][R6.64] ;  /* 0x0000000606067981 */ /* 0x000f64000c1e1900 */
[----:B0-----:R-:W-:-:S02]  /*0360*/  IMAD.WIDE R12, R15, 0x4, R8 ;  /* 0x000000040f0c7825 */ /* 0x001fc400078e0208 */
[----:B------:R-:W5:Y:S04]  /*0370*/  LDG.E R29, desc[UR6][R8.64] ;  /* 0x00000006081d7981 */ /* 0x000f68000c1e1900 */
[----:B------:R-:W5:Y:S04]  /*0380*/  LDG.E R11, desc[UR6][R12.64] ;  /* 0x000000060c0b7981 */ /* 0x000f68000c1e1900 */
[----:B------:R-:W5:Y:S04]  /*0390*/  LDG.E R7, desc[UR6][R2.64+-0x4] ;  /* 0xfffffc0602077981 */ /* 0x000f68000c1e1900 */
[----:B------:R-:W5:Y:S04]  /*03a0*/  LDG.E R8, desc[UR6][R2.64] ;  /* 0x0000000602087981 */ /* 0x000f68000c1e1900 */
[----:B------:R-:W5:Y:S01]  /*03b0*/  LDG.E R9, desc[UR6][R2.64+0x8] ;  /* 0x0000080602097981 */ /* 0x000f62000c1e1900 */
[----:B--2---:R-:W-:-:S02]  /*03c0*/  IMAD R21, R21, R24, R25 ;  /* 0x0000001815157224 */ /* 0x004fc400078e0219 */
[C---:B------:R-:W-:Y:S02]  /*03d0*/  IMAD.WIDE R24, R15.reuse, 0x4, R12 ;  /* 0x000000040f187825 */ /* 0x040fe400078e020c */
[----:B------:R-:W2:Y:S02]  /*03e0*/  LDG.E R12, desc[UR6][R2.64+0x4] ;  /* 0x00000406020c7981 */ /* 0x000ea4000c1e1900 */
[----:B-1----:R-:W-:Y:S02]  /*03f0*/  IMAD.WIDE R4, R15, 0x4, R24 ;  /* 0x000000040f047825 */ /* 0x002fe400078e0218 */
[----:B------:R0:W2:Y:S04]  /*0400*/  LDG.E R13, desc[UR6][R2.64+0xc] ;  /* 0x00000c06020d7981 */ /* 0x0000a8000c1e1900 */
[----:B------:R-:W2:Y:S04]  /*0410*/  LDG.E R4, desc[UR6][R4.64] ;  /* 0x0000000604047981 */ /* 0x000ea8000c1e1900 */
[----:B------:R-:W0:Y:S01]  /*0420*/  LDG.E R2, desc[UR6][R24.64] ;  /* 0x0000000618027981 */ /* 0x000e22000c1e1900 */
[----:B---3--:R-:W-:Y:S01]  /*0430*/  IMAD R10, R23, R10, R21 ;  /* 0x0000000a170a7224 */ /* 0x008fe200078e0215 */
[----:B------:R-:W-:-:S03]  /*0440*/  IADD3 R20, PT, PT, R20, 0x8, RZ ;  /* 0x0000000814147810 */ /* 0x000fc60007ffe0ff */
[----:B----4-:R-:W-:Y:S01]  /*0450*/  IMAD R10, R28, R27, R10 ;  /* 0x0000001b1c0a7224 */ /* 0x010fe200078e020a */
[----:B------:R-:W-:-:S03]  /*0460*/  ISETP.NE.AND P1, PT, R20, RZ, PT ;  /* 0x000000ff1400720c */ /* 0x000fc60003f25270 */
[----:B-----5:R-:W-:-:S04]  /*0470*/  IMAD R6, R7, R6, R10 ;  /* 0x0000000607067224 */ /* 0x020fc800078e020a */
[----:B------:R-:W-:Y:S01]  /*0480*/  IMAD R6, R8, R29, R6 ;  /* 0x0000001d08067224 */ /* 0x000fe200078e0206 */
[----:B------:R-:W-:Y:S02]  /*0490*/  LEA R22, R15, R22, 0x3 ;  /* 0x000000160f167211 */ /* 0x000fe400078e18ff */
[----:B------:R-:W-:Y:S01]  /*04a0*/  IADD3 R16, PT, PT, R16, 0x8, RZ ;  /* 0x0000000810107810 */ /* 0x000fe20007ffe0ff */
[----:B--2---:R-:W-:-:S04]  /*04b0*/  IMAD R6, R12, R11, R6 ;  /* 0x0000000b0c067224 */ /* 0x004fc800078e0206 */
[----:B0-----:R-:W-:-:S04]  /*04c0*/  IMAD R2, R9, R2, R6 ;  /* 0x0000000209027224 */ /* 0x001fc800078e0206 */
[----:B------:R-:W-:Y:S01]  /*04d0*/  IMAD R25, R13, R4, R2 ;  /* 0x000000040d197224 */ /* 0x000fe200078e0202 */
[----:B------:R-:W-:Y:S06]  /*04e0*/  @P1 BRA `(.L_x_3) ;  /* 0xfffffffc005c1947 */ /* 0x000fec000383ffff */
.L_x_2:
[----:B------:R-:W-:Y:S05]  /*04f0*/  @!P0 BRA `(.L_x_1) ;  /* 0x0000000000d48947 */ /* 0x000fea0003800000 */
[----:B------:R-:W-:Y:S02]  /*0500*/  ISETP.GE.U32.AND P0, PT, R26, 0x4, PT ;  /* 0x000000041a00780c */ /* 0x000fe40003f06070 */
[----:B------:R-:W-:-:S04]  /*0510*/  LOP3.LUT R13, R17, 0x3, RZ, 0xc0, !PT ;  /* 0x00000003110d7812 */ /* 0x000fc800078ec0ff */
[----:B------:R-:W-:-:S07]  /*0520*/  ISETP.NE.AND P1, PT, R13, RZ, PT ;  /* 0x000000ff0d00720c */ /* 0x000fce0003f25270 */
[----:B------:R-:W-:Y:S06]  /*0530*/  @!P0 BRA `(.L_x_4) ;  /* 0x0000000000588947 */ /* 0x000fec0003800000 */
[----:B------:R-:W0:Y:S01]  /*0540*/  LDC.64 R8, c[0x0][0x388] ;  /* 0x0000e200ff087b82 */ /* 0x000e220000000a00 */
[-C--:B------:R-:W-:Y:S01]  /*0550*/  IMAD R7, R15, R19.reuse, R0 ;  /* 0x000000130f077224 */ /* 0x080fe200078e0200 */
[----:B------:R-:W-:-:S06]  /*0560*/  IADD3 R5, PT, PT, R18, R19, RZ ;  /* 0x0000001312057210 */ /* 0x000fcc0007ffe0ff */
[----:B------:R-:W1:Y:S01]  /*0570*/  LDC.64 R2, c[0x0][0x380] ;  /* 0x0000e000ff027b82 */ /* 0x000e620000000a00 */
[----:B0-----:R-:W-:-:S04]  /*0580*/  IMAD.WIDE R8, R7, 0x4, R8 ;  /* 0x0000000407087825 */ /* 0x001fc800078e0208 */
[----:B------:R-:W-:Y:S02]  /*0590*/  IMAD.WIDE R10, R15, 0x4, R8 ;  /* 0x000000040f0a7825 */ /* 0x000fe400078e0208 */
[----:B------:R-:W2:Y:S02]  /*05a0*/  LDG.E R8, desc[UR6][R8.64] ;  /* 0x0000000608087981 */ /* 0x000ea4000c1e1900 */
[----:B-1----:R-:W-:-:S04]  /*05b0*/  IMAD.WIDE R2, R5, 0x4, R2 ;  /* 0x0000000405027825 */ /* 0x002fc800078e0202 */
[C---:B------:R-:W-:Y:S01]  /*05c0*/  IMAD.WIDE R4, R15.reuse, 0x4, R10 ;  /* 0x000000040f047825 */ /* 0x040fe200078e020a */
[----:B------:R-:W2:Y:S04]  /*05d0*/  LDG.E R12, desc[UR6][R2.64] ;  /* 0x00000006020c7981 */ /* 0x000ea8000c1e1900 */
[----:B------:R-:W3:Y:S01]  /*05e0*/  LDG.E R10, desc[UR6][R10.64] ;  /* 0x000000060a0a7981 */ /* 0x000ee2000c1e1900 */
[----:B------:R-:W-:-:S03]  /*05f0*/  IMAD.WIDE R6, R15, 0x4, R4 ;  /* 0x000000040f067825 */ /* 0x000fc600078e0204 */
[----:B------:R-:W3:Y:S04]  /*0600*/  LDG.E R21, desc[UR6][R2.64+0x4] ;  /* 0x0000040602157981 */ /* 0x000ee8000c1e1900 */
[----:B------:R-:W4:Y:S04]  /*0610*/  LDG.E R16, desc[UR6][R4.64] ;  /* 0x0000000604107981 */ /* 0x000f28000c1e1900 */
[----:B------:R-:W4:Y:S04]  /*0620*/  LDG.E R23, desc[UR6][R2.64+0x8] ;  /* 0x0000080602177981 */ /* 0x000f28000c1e1900 */
[----:B------:R-:W5:Y:S04]  /*0630*/  LDG.E R27, desc[UR6][R2.64+0xc] ;  /* 0x00000c06021b7981 */ /* 0x000f68000c1e1900 */
[----:B------:R-:W5:Y:S01]  /*0640*/  LDG.E R6, desc[UR6][R6.64] ;  /* 0x0000000606067981 */ /* 0x000f62000c1e1900 */
[----:B------:R-:W-:Y:S01]  /*0650*/  IADD3 R19, PT, PT, R19, 0x4, RZ ;  /* 0x0000000413137810 */ /* 0x000fe20007ffe0ff */
[----:B--2---:R-:W-:-:S04]  /*0660*/  IMAD R12, R12, R8, R25 ;  /* 0x000000080c0c7224 */ /* 0x004fc800078e0219 */
[----:B---3--:R-:W-:-:S04]  /*0670*/  IMAD R12, R21, R10, R12 ;  /* 0x0000000a150c7224 */ /* 0x008fc800078e020c */
[----:B----4-:R-:W-:-:S04]  /*0680*/  IMAD R12, R23, R16, R12 ;  /* 0x00000010170c7224 */ /* 0x010fc800078e020c */
[----:B-----5:R-:W-:-:S07]  /*0690*/  IMAD R25, R27, R6, R12 ;  /* 0x000000061b197224 */ /* 0x020fce00078e020c */
.L_x_4:
[----:B------:R-:W-:Y:S05]  /*06a0*/  @!P1 BRA `(.L_x_1) ;  /* 0x0000000000689947 */ /* 0x000fea0003800000 */
[----:B------:R-:W0:Y:S01]  /*06b0*/  LDC.64 R8, c[0x0][0x388] ;  /* 0x0000e200ff087b82 */ /* 0x000e220000000a00 */
[----:B------:R-:W-:Y:S02]  /*06c0*/  ISETP.NE.AND P0, PT, R13, 0x1, PT ;  /* 0x000000010d00780c */ /* 0x000fe40003f05270 */
[----:B------:R-:W-:-:S04]  /*06d0*/  LOP3.LUT R17, R17, 0x1, RZ, 0xc0, !PT ;  /* 0x0000000111117812 */ /* 0x000fc800078ec0ff */
[----:B------:R-:W-:Y:S01]  /*06e0*/  ISETP.NE.U32.AND P1, PT, R17, 0x1, PT ;  /* 0x000000011100780c */ /* 0x000fe20003f25070 */
[----:B------:R-:W1:Y:S06]  /*06f0*/  LDC.64 R6, c[0x0][0x380] ;  /* 0x0000e000ff067b82 */ /* 0x000e6c0000000a00 */
[-C--:B------:R-:W-:Y:S01]  /*0700*/  @P0 IMAD R13, R15, R19.reuse, R0 ;  /* 0x000000130f0d0224 */ /* 0x080fe200078e0200 */
[----:B------:R-:W-:Y:S01]  /*0710*/  @P0 IADD3 R11, PT, PT, R18, R19, RZ ;  /* 0x00000013120b0210 */ /* 0x000fe20007ffe0ff */
[----:B------:R-:W2:Y:S01]  /*0720*/  LDC.64 R4, c[0x0][0x380] ;  /* 0x0000e000ff047b82 */ /* 0x000ea20000000a00 */
[----:B------:R-:W-:-:S07]  /*0730*/  @P0 IADD3 R19, PT, PT, R19, 0x2, RZ ;  /* 0x0000000213130810 */ /* 0x000fce0007ffe0ff */
[----:B------:R-:W3:Y:S01]  /*0740*/  LDC.64 R2, c[0x0][0x388] ;  /* 0x0000e200ff027b82 */ /* 0x000ee20000000a00 */
[----:B0-----:R-:W-:Y:S01]  /*0750*/  @P0 IMAD.WIDE R8, R13, 0x4, R8 ;  /* 0x000000040d080825 */ /* 0x001fe200078e0208 */
[----:B------:R-:W-:-:S03]  /*0760*/  @!P1 IADD3 R13, PT, PT, R18, R19, RZ ;  /* 0x00000013120d9210 */ /* 0x000fc60007ffe0ff */
[----:B------:R-:W-:Y:S01]  /*0770*/  @!P1 IMAD R19, R15, R19, R0 ;  /* 0x000000130f139224 */ /* 0x000fe200078e0200 */
[----:B------:R-:W4:Y:S01]  /*0780*/  @P0 LDG.E R16, desc[UR6][R8.64] ;  /* 0x0000000608100981 */ /* 0x000f22000c1e1900 */
[----:B-1----:R-:W-:-:S04]  /*0790*/  @P0 IMAD.WIDE R6, R11, 0x4, R6 ;  /* 0x000000040b060825 */ /* 0x002fc800078e0206 */
[----:B------:R-:W-:Y:S01]  /*07a0*/  @P0 IMAD.WIDE R10, R15, 0x4, R8 ;  /* 0x000000040f0a0825 */ /* 0x000fe200078e0208 */
[----:B------:R-:W4:Y:S03]  /*07b0*/  @P0 LDG.E R12, desc[UR6][R6.64] ;  /* 0x00000006060c0981 */ /* 0x000f26000c1e1900 */
[----:B--2---:R-:W-:Y:S01]  /*07c0*/  @!P1 IMAD.WIDE R4, R13, 0x4, R4 ;  /* 0x000000040d049825 */ /* 0x004fe200078e0204 */
[----:B------:R-:W2:Y:S04]  /*07d0*/  @P0 LDG.E R17, desc[UR6][R6.64+0x4] ;  /* 0x0000040606110981 */ /* 0x000ea8000c1e1900 */
[----:B------:R-:W2:Y:S01]  /*07e0*/  @P0 LDG.E R10, desc[UR6][R10.64] ;  /* 0x000000060a0a0981 */ /* 0x000ea2000c1e1900 */
[----:B---3--:R-:W-:-:S03]  /*07f0*/  @!P1 IMAD.WIDE R2, R19, 0x4, R2 ;  /* 0x0000000413029825 */ /* 0x008fc600078e0202 */
[----:B------:R-:W3:Y:S04]  /*0800*/  @!P1 LDG.E R4, desc[UR6][R4.64] ;  /* 0x0000000604049981 */ /* 0x000ee8000c1e1900 */
[----:B------:R-:W3:Y:S01]  /*0810*/  @!P1 LDG.E R2, desc[UR6][R2.64] ;  /* 0x0000000602029981 */ /* 0x000ee2000c1e1900 */
[----:B----4-:R-:W-:-:S04]  /*0820*/  @P0 IMAD R12, R12, R16, R25 ;  /* 0x000000100c0c0224 */ /* 0x010fc800078e0219 */
[----:B--2---:R-:W-:-:S04]  /*0830*/  @P0 IMAD R25, R17, R10, R12 ;  /* 0x0000000a11190224 */ /* 0x004fc800078e020c */
[----:B---3--:R-:W-:-:S07]  /*0840*/  @!P1 IMAD R25, R4, R2, R25 ;  /* 0x0000000204199224 */ /* 0x008fce00078e0219 */
.L_x_1:
[----:B------:R-:W-:Y:S05]  /*0850*/  BSYNC.RECONVERGENT B0 ;  /* 0x0000000000007941 */ /* 0x000fea0003800200 */
.L_x_0:
[----:B------:R-:W0:Y:S01]  /*0860*/  LDC.64 R2, c[0x0][0x390] ;  /* 0x0000e400ff027b82 */ /* 0x000e220000000a00 */
[----:B------:R-:W-:-:S04]  /*0870*/  IMAD R15, R14, R15, R0 ;  /* 0x0000000f0e0f7224 */ /* 0x000fc800078e0200 */
[----:B0-----:R-:W-:-:S05]  /*0880*/  IMAD.WIDE R2, R15, 0x4, R2 ;  /* 0x000000040f027825 */ /* 0x001fca00078e0202 */
[----:B------:R-:W-:Y:S01]  /*0890*/  STG.E desc[UR6][R2.64], R25 ;  /* 0x0000001902007986 */ /* 0x000fe2000c101906 */
[----:B------:R-:W-:Y:S05]  /*08a0*/  EXIT ;  /* 0x000000000000794d */ /* 0x000fea0003800000 */
.L_x_5:
[----:B------:R-:W-:-:S00]  /*08b0*/  BRA `(.L_x_5) ;  /* 0xfffffffc00fc7947 */ /* 0x000fc0000383ffff */
[----:B------:R-:W-:-:S00]  /*08c0*/  NOP ;  /* 0x0000000000007918 */ /* 0x000fc00000000000 */
        /* <DEDUP_REMOVED lines=11> */
.L_x_6:


//--------------------- .nv.shared.reserved.0     --------------------------
	.section	.nv.shared.reserved.0,"aw",@nobits
	.weak		__nv_reservedSMEM_offset_0_alias
	.size		__nv_reservedSMEM_offset_0_alias, 0, 64
	.other		__nv_reservedSMEM_offset_0_alias,@"STO_CUDA_RESERVED_SHARED STV_DEFAULT"
__nv_reservedSMEM_offset_0_alias:
	.zero		0
	.zero		64


//--------------------- .nv.constant0._Z11Matrix_multPiS_S_S_S_S_ --------------------------
	.section	.nv.constant0._Z11Matrix_multPiS_S_S_S_S_,"a",@progbits
	.sectionflags	@""
	.align	4
.nv.constant0._Z11Matrix_multPiS_S_S_S_S_:
	.zero		944


//--------------------- SYMBOLS --------------------------

	.type		.nv.reservedSmem.offset0,@object
	.size		.nv.reservedSmem.offset0,0x4
